	.headerflags	@"EF_CUDA_TEXMODE_UNIFIED EF_CUDA_64BIT_ADDRESS EF_CUDA_SM86 EF_CUDA_VIRTUAL_SM(EF_CUDA_SM86)"
	.elftype	@"ET_EXEC"


//--------------------- .nv.info                  --------------------------
	.section	.nv.info,"",@"SHT_CUDA_INFO"
	.align	4


	//----- nvinfo : EIATTR_REGCOUNT
	.align		4
        /*0000*/ 	.byte	0x04, 0x2f
        /*0002*/ 	.short	(.L_1 - .L_0)
	.align		4
.L_0:
        /*0004*/ 	.word	index@(triton_mm)
        /*0008*/ 	.word	0x00000030


	//----- nvinfo : EIATTR_MIN_STACK_SIZE
	.align		4
.L_1:
        /*000c*/ 	.byte	0x04, 0x12
        /*000e*/ 	.short	(.L_3 - .L_2)
	.align		4
.L_2:
        /*0010*/ 	.word	index@(triton_mm)
        /*0014*/ 	.word	0x00000000


	//----- nvinfo : EIATTR_FRAME_SIZE
	.align		4
.L_3:
        /*0018*/ 	.byte	0x04, 0x11
        /*001a*/ 	.short	(.L_5 - .L_4)
	.align		4
.L_4:
        /*001c*/ 	.word	index@(triton_mm)
        /*0020*/ 	.word	0x00000000


	//----- nvinfo : EIATTR_MIN_STACK_SIZE
	.align		4
.L_5:
        /*0024*/ 	.byte	0x04, 0x12
        /*0026*/ 	.short	(.L_7 - .L_6)
	.align		4
.L_6:
        /*0028*/ 	.word	index@(triton_mm)
        /*002c*/ 	.word	0x00000000
.L_7:


//--------------------- .nv.info.triton_mm        --------------------------
	.section	.nv.info.triton_mm,"",@"SHT_CUDA_INFO"
	.sectionflags	@""
	.align	4


	//----- nvinfo : EIATTR_CUDA_API_VERSION
	.align		4
        /*0000*/ 	.byte	0x04, 0x37
        /*0002*/ 	.short	(.L_9 - .L_8)
.L_8:
        /*0004*/ 	.word	0x0000007c


	//----- nvinfo : EIATTR_SW2861232_WAR
	.align		4
.L_9:
        /*0008*/ 	.byte	0x01, 0x35
	.zero		2


	//----- nvinfo : EIATTR_PARAM_CBANK
	.align		4
        /*000c*/ 	.byte	0x04, 0x0a
        /*000e*/ 	.short	(.L_11 - .L_10)
	.align		4
.L_10:
        /*0010*/ 	.word	index@(.nv.constant0.triton_mm)
        /*0014*/ 	.short	0x0160
        /*0016*/ 	.short	0x0020


	//----- nvinfo : EIATTR_CBANK_PARAM_SIZE
	.align		4
.L_11:
        /*0018*/ 	.byte	0x03, 0x19
        /*001a*/ 	.short	0x0020


	//----- nvinfo : EIATTR_KPARAM_INFO
	.align		4
        /*001c*/ 	.byte	0x04, 0x17
        /*001e*/ 	.short	(.L_13 - .L_12)
.L_12:
        /*0020*/ 	.word	0x00000000
        /*0024*/ 	.short	0x0003
        /*0026*/ 	.short	0x0018
        /*0028*/ 	.byte	0x00, 0xf4, 0x21, 0x00


	//----- nvinfo : EIATTR_KPARAM_INFO
	.align		4
.L_13:
        /*002c*/ 	.byte	0x04, 0x17
        /*002e*/ 	.short	(.L_15 - .L_14)
.L_14:
        /*0030*/ 	.word	0x00000000
        /*0034*/ 	.short	0x0002
        /*0036*/ 	.short	0x0010
        /*0038*/ 	.byte	0x00, 0xf4, 0x21, 0x00


	//----- nvinfo : EIATTR_KPARAM_INFO
	.align		4
.L_15:
        /*003c*/ 	.byte	0x04, 0x17
        /*003e*/ 	.short	(.L_17 - .L_16)
.L_16:
        /*0040*/ 	.word	0x00000000
        /*0044*/ 	.short	0x0001
        /*0046*/ 	.short	0x0008
        /*0048*/ 	.byte	0x00, 0xf4, 0x21, 0x00


	//----- nvinfo : EIATTR_KPARAM_INFO
	.align		4
.L_17:
        /*004c*/ 	.byte	0x04, 0x17
        /*004e*/ 	.short	(.L_19 - .L_18)
.L_18:
        /*0050*/ 	.word	0x00000000
        /*0054*/ 	.short	0x0000
        /*0056*/ 	.short	0x0000
        /*0058*/ 	.byte	0x00, 0xf4, 0x21, 0x00


	//----- nvinfo : EIATTR_MAXREG_COUNT
	.align		4
.L_19:
        /*005c*/ 	.byte	0x03, 0x1b
        /*005e*/ 	.short	0x00ff


	//----- nvinfo : EIATTR_EXIT_INSTR_OFFSETS
	.align		4
        /*0060*/ 	.byte	0x04, 0x1c
        /*0062*/ 	.short	(.L_21 - .L_20)


	//   ....[0]....
.L_20:
        /*0064*/ 	.word	0x00007cd0


	//   ....[1]....
        /*0068*/ 	.word	0x00007d30


	//----- nvinfo : EIATTR_REQNTID
	.align		4
.L_21:
        /*006c*/ 	.byte	0x04, 0x10
        /*006e*/ 	.short	(.L_23 - .L_22)
.L_22:
        /*0070*/ 	.word	0x00000100
        /*0074*/ 	.word	0x00000001
        /*0078*/ 	.word	0x00000001
.L_23:


//--------------------- .nv.callgraph             --------------------------
	.section	.nv.callgraph,"",@"SHT_CUDA_CALLGRAPH"
	.align	4
	.sectionentsize	8
	.align		4
        /*0000*/ 	.word	0x00000000
	.align		4
        /*0004*/ 	.word	0xffffffff
	.align		4
        /*0008*/ 	.word	0x00000000
	.align		4
        /*000c*/ 	.word	0xfffffffe
	.align		4
        /*0010*/ 	.word	0x00000000
	.align		4
        /*0014*/ 	.word	0xfffffffd
	.align		4
        /*0018*/ 	.word	0x00000000
	.align		4
        /*001c*/ 	.word	0xfffffffc


//--------------------- .nv.rel.action            --------------------------
	.section	.nv.rel.action,"",@"SHT_CUDA_RELOCINFO"
	.align	8
	.sectionentsize	8
        /*0000*/ 	.byte	0x73, 0x00, 0x00, 0x00, 0x00, 0x00, 0x00, 0x00, 0x00, 0x00, 0x00, 0x11, 0x25, 0x00, 0x05, 0x36


//--------------------- .nv.constant0.triton_mm   --------------------------
	.section	.nv.constant0.triton_mm,"a",@progbits
	.sectionflags	@""
	.align	4
.nv.constant0.triton_mm:
	.zero		384


//--------------------- .text.triton_mm           --------------------------
	.section	.text.triton_mm,"ax",@progbits
	.sectionflags	@"SHF_BARRIERS=1"
	.sectioninfo	@"SHI_REGISTERS=48"
	.align	128
        .global         triton_mm
        .type           triton_mm,@function
        .size           triton_mm,(.L_x_1 - triton_mm)
        .other          triton_mm,@"STO_CUDA_ENTRY STV_DEFAULT"
triton_mm:
.text.triton_mm:
[----:B------:R-:W-:Y:S02]  /*0000*/  IMAD.MOV.U32 R1, RZ, RZ, c[0x0][0x28] ;  /* 0x00000a00ff017624 */ /* 0x000fe400078e00ff */
[----:B------:R-:W1:Y:S01]  /*0010*/  S2R R9, SR_CTAID.X ;  /* 0x0000000000097919 */ /* 0x000e620000002500 */
[----:B------:R-:W-:Y:S01]  /*0020*/  IMAD.MOV.U32 R5, RZ, RZ, -0x8 ;  /* 0xfffffff8ff057424 */ /* 0x000fe200078e00ff */
[----:B------:R-:W-:Y:S01]  /*0030*/  ULDC.64 UR4, c[0x0][0x118] ;  /* 0x0000460000047ab9 */ /* 0x000fe20000000a00 */
[----:B------:R-:W-:Y:S01]  /*0040*/  IMAD.MOV.U32 R39, RZ, RZ, 0x2 ;  /* 0x00000002ff277424 */ /* 0x000fe200078e00ff */
[----:B------:R-:W2:Y:S01]  /*0050*/  S2R R12, SR_TID.X ;  /* 0x00000000000c7919 */ /* 0x000ea20000002100 */
[C---:B-1----:R-:W-:Y:S01]  /*0060*/  IMAD.HI R0, R9.reuse, 0x2aaaaaab, RZ ;  /* 0x2aaaaaab09007827 */ /* 0x042fe200078e02ff */
[----:B------:R-:W-:Y:S02]  /*0070*/  ISETP.GE.AND P1, PT, R9, RZ, PT ;  /* 0x000000ff0900720c */ /* 0x000fe40003f26270 */
[----:B--2---:R-:W-:Y:S02]  /*0080*/  LOP3.LUT R10, R12, 0x80, RZ, 0xc0, !PT ;  /* 0x000000800c0a7812 */ /* 0x004fe400078ec0ff */
[----:B------:R-:W-:-:S04]  /*0090*/  SHF.R.U32.HI R3, RZ, 0x1f, R0 ;  /* 0x0000001fff037819 */ /* 0x000fc80000011600 */
[----:B------:R-:W-:-:S05]  /*00a0*/  LEA.HI.SX32 R4, R0, R3, 0x1c ;  /* 0x0000000300047211 */ /* 0x000fca00078fe2ff */
[C---:B------:R-:W-:Y:S02]  /*00b0*/  IMAD R0, R4.reuse, R5, 0x3 ;  /* 0x0000000304007424 */ /* 0x040fe400078e0205 */
[----:B------:R-:W-:-:S03]  /*00c0*/  IMAD R7, R4, -0x60, R9 ;  /* 0xffffffa004077824 */ /* 0x000fc600078e0209 */
[----:B------:R-:W-:Y:S02]  /*00d0*/  IMNMX R0, R0, 0x8, PT ;  /* 0x0000000800007817 */ /* 0x000fe40003800200 */
[----:B------:R-:W-:Y:S02]  /*00e0*/  IABS R8, R7 ;  /* 0x0000000700087213 */ /* 0x000fe40000000000 */
[-C--:B------:R-:W-:Y:S02]  /*00f0*/  IABS R11, R0.reuse ;  /* 0x00000000000b7213 */ /* 0x080fe40000000000 */
[----:B------:R-:W-:Y:S02]  /*0100*/  LOP3.LUT R7, R7, R0, RZ, 0x3c, !PT ;  /* 0x0000000007077212 */ /* 0x000fe400078e3cff */
[----:B------:R-:W1:Y:S08]  /*0110*/  I2F.RP R5, R11 ;  /* 0x0000000b00057306 */ /* 0x000e700000209400 */
[----:B-1----:R-:W1:Y:S02]  /*0120*/  MUFU.RCP R5, R5 ;  /* 0x0000000500057308 */ /* 0x002e640000001000 */
[----:B-1----:R-:W-:-:S02]  /*0130*/  IADD3 R2, R5, 0xffffffe, RZ ;  /* 0x0ffffffe05027810 */ /* 0x002fc40007ffe0ff */
[----:B------:R-:W-:-:S04]  /*0140*/  IABS R5, R9 ;  /* 0x0000000900057213 */ /* 0x000fc80000000000 */
[----:B------:R1:W2:Y:S02]  /*0150*/  F2I.FTZ.U32.TRUNC.NTZ R3, R2 ;  /* 0x0000000200037305 */ /* 0x0002a4000021f000 */
[----:B-1----:R-:W-:Y:S02]  /*0160*/  IMAD.MOV.U32 R2, RZ, RZ, RZ ;  /* 0x000000ffff027224 */ /* 0x002fe400078e00ff */
[----:B--2---:R-:W-:-:S04]  /*0170*/  IMAD.MOV R6, RZ, RZ, -R3 ;  /* 0x000000ffff067224 */ /* 0x004fc800078e0a03 */
[----:B------:R-:W-:Y:S01]  /*0180*/  IMAD R13, R6, R11, RZ ;  /* 0x0000000b060d7224 */ /* 0x000fe200078e02ff */
[----:B------:R-:W-:-:S03]  /*0190*/  IABS R6, R0 ;  /* 0x0000000000067213 */ /* 0x000fc60000000000 */
[----:B------:R-:W-:-:S04]  /*01a0*/  IMAD.HI.U32 R3, R3, R13, R2 ;  /* 0x0000000d03037227 */ /* 0x000fc800078e0002 */
[----:B------:R-:W-:Y:S02]  /*01b0*/  IMAD.MOV R6, RZ, RZ, -R6 ;  /* 0x000000ffff067224 */ /* 0x000fe400078e0a06 */
[----:B------:R-:W-:-:S04]  /*01c0*/  IMAD.HI.U32 R2, R3, R5, RZ ;  /* 0x0000000503027227 */ /* 0x000fc800078e00ff */
[----:B------:R-:W-:Y:S02]  /*01d0*/  IMAD R2, R2, R6, R5 ;  /* 0x0000000602027224 */ /* 0x000fe400078e0205 */
[----:B------:R-:W-:-:S03]  /*01e0*/  IMAD.HI.U32 R5, R3, R8, RZ ;  /* 0x0000000803057227 */ /* 0x000fc600078e00ff */
[----:B------:R-:W-:Y:S01]  /*01f0*/  ISETP.GT.U32.AND P0, PT, R11, R2, PT ;  /* 0x000000020b00720c */ /* 0x000fe20003f04070 */
[----:B------:R-:W-:Y:S02]  /*0200*/  IMAD R3, R5, R6, R8 ;  /* 0x0000000605037224 */ /* 0x000fe400078e0208 */
[----:B------:R-:W-:-:S03]  /*0210*/  IMAD.SHL.U32 R13, R12, 0x8, RZ ;  /* 0x000000080c0d7824 */ /* 0x000fc600078e00ff */
[----:B------:R-:W-:-:S07]  /*0220*/  ISETP.GT.U32.AND P3, PT, R11, R3, PT ;  /* 0x000000030b00720c */ /* 0x000fce0003f64070 */
[----:B------:R-:W-:-:S05]  /*0230*/  @!P0 IMAD.IADD R2, R2, 0x1, -R11 ;  /* 0x0000000102028824 */ /* 0x000fca00078e0a0b */
[----:B------:R-:W-:Y:S01]  /*0240*/  ISETP.GT.U32.AND P0, PT, R11, R2, PT ;  /* 0x000000020b00720c */ /* 0x000fe20003f04070 */
[----:B------:R-:W-:Y:S01]  /*0250*/  @!P3 IMAD.IADD R3, R3, 0x1, -R11 ;  /* 0x000000010303b824 */ /* 0x000fe200078e0a0b */
[----:B------:R-:W-:Y:S02]  /*0260*/  @!P3 IADD3 R5, R5, 0x1, RZ ;  /* 0x000000010505b810 */ /* 0x000fe40007ffe0ff */
[----:B------:R-:W-:Y:S02]  /*0270*/  ISETP.NE.AND P3, PT, R0, RZ, PT ;  /* 0x000000ff0000720c */ /* 0x000fe40003f65270 */
[----:B------:R-:W-:Y:S02]  /*0280*/  ISETP.GE.U32.AND P2, PT, R3, R11, PT ;  /* 0x0000000b0300720c */ /* 0x000fe40003f46070 */
[----:B------:R-:W-:Y:S02]  /*0290*/  LOP3.LUT R3, RZ, R0, RZ, 0x33, !PT ;  /* 0x00000000ff037212 */ /* 0x000fe400078e33ff */
[----:B------:R-:W-:-:S03]  /*02a0*/  SHF.R.U32.HI R0, RZ, 0x3, R10 ;  /* 0x00000003ff007819 */ /* 0x000fc6000001160a */
[----:B------:R-:W-:Y:S01]  /*02b0*/  @!P0 IMAD.IADD R2, R2, 0x1, -R11 ;  /* 0x0000000102028824 */ /* 0x000fe200078e0a0b */
[----:B------:R-:W-:Y:S02]  /*02c0*/  ISETP.GE.AND P0, PT, R7, RZ, PT ;  /* 0x000000ff0700720c */ /* 0x000fe40003f06270 */
[----:B------:R-:W-:Y:S01]  /*02d0*/  SHF.R.U32.HI R7, RZ, 0x3, R12 ;  /* 0x00000003ff077819 */ /* 0x000fe2000001160c */
[----:B------:R-:W-:Y:S02]  /*02e0*/  @!P1 IMAD.MOV R2, RZ, RZ, -R2 ;  /* 0x000000ffff029224 */ /* 0x000fe400078e0a02 */
[----:B------:R-:W-:Y:S02]  /*02f0*/  @P2 IADD3 R5, R5, 0x1, RZ ;  /* 0x0000000105052810 */ /* 0x000fe40007ffe0ff */
[----:B------:R-:W-:-:S03]  /*0300*/  SGXT.U32 R7, R7, 0x4 ;  /* 0x000000040707781a */ /* 0x000fc60000000000 */
[----:B------:R-:W-:Y:S01]  /*0310*/  IMAD.MOV.U32 R6, RZ, RZ, R5 ;  /* 0x000000ffff067224 */ /* 0x000fe200078e0005 */
[----:B------:R-:W-:Y:S02]  /*0320*/  SEL R5, R3, R2, !P3 ;  /* 0x0000000203057207 */ /* 0x000fe40005800000 */
[----:B------:R-:W-:Y:S01]  /*0330*/  SHF.R.U32.HI R2, RZ, 0x2, R12 ;  /* 0x00000002ff027819 */ /* 0x000fe2000001160c */
[----:B------:R-:W-:Y:S01]  /*0340*/  @!P0 IMAD.MOV R6, RZ, RZ, -R6 ;  /* 0x000000ffff068224 */ /* 0x000fe200078e0a06 */
[----:B------:R-:W-:Y:S01]  /*0350*/  LOP3.LUT R7, R7, R0, RZ, 0xfc, !PT ;  /* 0x0000000007077212 */ /* 0x000fe200078efcff */
[----:B------:R-:W-:Y:S01]  /*0360*/  IMAD R5, R4, 0x8, R5 ;  /* 0x0000000804057824 */ /* 0x000fe200078e0205 */
[----:B------:R-:W-:Y:S01]  /*0370*/  SGXT.U32 R2, R2, 0x6 ;  /* 0x000000060202781a */ /* 0x000fe20000000000 */
[----:B------:R-:W-:Y:S01]  /*0380*/  IMAD.SHL.U32 R4, R12, 0x4, RZ ;  /* 0x000000040c047824 */ /* 0x000fe200078e00ff */
[----:B------:R-:W-:Y:S01]  /*0390*/  SEL R45, R3, R6, !P3 ;  /* 0x00000006032d7207 */ /* 0x000fe20005800000 */
[----:B------:R-:W-:Y:S01]  /*03a0*/  IMAD.SHL.U32 R44, R5, 0x20, RZ ;  /* 0x00000020052c7824 */ /* 0x000fe200078e00ff */
[----:B------:R-:W-:-:S03]  /*03b0*/  SHF.R.U32.HI R6, RZ, 0x1, R12 ;  /* 0x00000001ff067819 */ /* 0x000fc6000001160c */
[----:B------:R-:W-:Y:S01]  /*03c0*/  IMAD.SHL.U32 R45, R45, 0x40, RZ ;  /* 0x000000402d2d7824 */ /* 0x000fe200078e00ff */
[----:B------:R-:W-:Y:S02]  /*03d0*/  LOP3.LUT R44, R44, R7, RZ, 0xfc, !PT ;  /* 0x000000072c2c7212 */ /* 0x000fe400078efcff */
[----:B------:R-:W-:Y:S02]  /*03e0*/  LOP3.LUT R9, R6, 0x18, RZ, 0xc0, !PT ;  /* 0x0000001806097812 */ /* 0x000fe400078ec0ff */
[----:B------:R-:W-:Y:S01]  /*03f0*/  LOP3.LUT R5, R45, R2, RZ, 0xfc, !PT ;  /* 0x000000022d057212 */ /* 0x000fe200078efcff */
[----:B------:R-:W-:Y:S01]  /*0400*/  IMAD.HI R3, R44, 0x3531dec1, RZ ;  /* 0x3531dec12c037827 */ /* 0x000fe200078e02ff */
[----:B------:R-:W-:-:S03]  /*0410*/  LOP3.LUT R10, R9, 0x1c, R4, 0x78, !PT ;  /* 0x0000001c090a7812 */ /* 0x000fc600078e7804 */
[----:B------:R-:W-:Y:S01]  /*0420*/  IMAD.HI R8, R5, 0x2aaaaaab, RZ ;  /* 0x2aaaaaab05087827 */ /* 0x000fe200078e02ff */
[----:B------:R-:W-:-:S03]  /*0430*/  SHF.R.U32.HI R6, RZ, 0x1f, R3 ;  /* 0x0000001fff067819 */ /* 0x000fc60000011603 */
[----:B------:R-:W-:Y:S01]  /*0440*/  IMAD R10, R7, 0x20, R10 ;  /* 0x00000020070a7824 */ /* 0x000fe200078e020a */
[----:B------:R-:W-:Y:S02]  /*0450*/  SHF.R.U32.HI R11, RZ, 0x1f, R8 ;  /* 0x0000001fff0b7819 */ /* 0x000fe40000011608 */
[----:B------:R-:W-:Y:S02]  /*0460*/  LEA.HI R9, R3, R6, RZ, 0x1c ;  /* 0x0000000603097211 */ /* 0x000fe400078fe0ff */
[----:B------:R-:W-:Y:S02]  /*0470*/  LEA.HI R8, R8, R11, RZ, 0x19 ;  /* 0x0000000b08087211 */ /* 0x000fe400078fc8ff */
[----:B------:R-:W-:Y:S01]  /*0480*/  LOP3.LUT R6, R4, 0x1c, RZ, 0xc0, !PT ;  /* 0x0000001c04067812 */ /* 0x000fe200078ec0ff */
[----:B------:R-:W-:Y:S01]  /*0490*/  IMAD R9, R9, -0x4d, R44 ;  /* 0xffffffb309097824 */ /* 0x000fe200078e022c */
[C---:B------:R-:W-:Y:S01]  /*04a0*/  LOP3.LUT R3, R13.reuse, 0x18, RZ, 0xc0, !PT ;  /* 0x000000180d037812 */ /* 0x040fe200078ec0ff */
[----:B------:R-:W-:Y:S01]  /*04b0*/  IMAD R8, R8, -0x300, R5 ;  /* 0xfffffd0008087824 */ /* 0x000fe200078e0205 */
[----:B------:R-:W-:Y:S01]  /*04c0*/  LOP3.LUT R7, R13, 0x18, R12, 0x48, !PT ;  /* 0x000000180d077812 */ /* 0x000fe200078e480c */
[----:B------:R-:W-:Y:S01]  /*04d0*/  IMAD R6, R9, 0xc00, R6 ;  /* 0x00000c0009067824 */ /* 0x000fe200078e0206 */
[----:B------:R-:W-:Y:S01]  /*04e0*/  LOP3.LUT R11, R12, 0x10, RZ, 0xc0, !PT ;  /* 0x000000100c0b7812 */ /* 0x000fe200078ec0ff */
[----:B------:R-:W-:Y:S01]  /*04f0*/  IMAD R8, R8, 0xc00, R3 ;  /* 0x00000c0008087824 */ /* 0x000fe200078e0203 */
[----:B------:R-:W-:Y:S01]  /*0500*/  SHF.R.U32.HI R5, RZ, 0x2, R12 ;  /* 0x00000002ff057819 */ /* 0x000fe2000001160c */
[----:B------:R-:W-:Y:S01]  /*0510*/  IMAD R2, R2, 0x20, R7 ;  /* 0x0000002002027824 */ /* 0x000fe200078e0207 */
[----:B------:R-:W-:Y:S01]  /*0520*/  SHF.R.U32.HI R7, RZ, 0x1, R11 ;  /* 0x00000001ff077819 */ /* 0x000fe2000001160b */
[----:B------:R-:W-:-:S02]  /*0530*/  IMAD.SHL.U32 R3, R10, 0x2, RZ ;  /* 0x000000020a037824 */ /* 0x000fc400078e00ff */
[----:B------:R-:W-:Y:S01]  /*0540*/  IMAD.WIDE R42, R6, R39, c[0x0][0x160] ;  /* 0x00005800062a7625 */ /* 0x000fe200078e0227 */
[----:B------:R-:W-:-:S03]  /*0550*/  LOP3.LUT R6, R4, 0x18, R12, 0x48, !PT ;  /* 0x0000001804067812 */ /* 0x000fc600078e480c */
[----:B------:R-:W-:Y:S01]  /*0560*/  IMAD.SHL.U32 R2, R2, 0x2, RZ ;  /* 0x0000000202027824 */ /* 0x000fe200078e00ff */
[----:B------:R1:W-:Y:S01]  /*0570*/  LDGSTS.E.64 [R3+0x4000], [R42.64] ;  /* 0x040000002a037fae */ /* 0x0003e2000b921a44 */
[----:B------:R-:W-:Y:S01]  /*0580*/  IMAD.WIDE R38, R8, R39, c[0x0][0x168] ;  /* 0x00005a0008267625 */ /* 0x000fe200078e0227 */
[----:B------:R-:W-:Y:S02]  /*0590*/  LOP3.LUT R8, R5, 0x18, RZ, 0xc0, !PT ;  /* 0x0000001805087812 */ /* 0x000fe400078ec0ff */
[----:B------:R-:W0:Y:S01]  /*05a0*/  LDGDEPBAR ;  /* 0x00000000000079af */ /* 0x000e220000000000 */
[----:B------:R-:W-:Y:S02]  /*05b0*/  LOP3.LUT R5, R0, 0xf, R12, 0xf8, !PT ;  /* 0x0000000f00057812 */ /* 0x000fe400078ef80c */
[C-C-:B------:R-:W-:Y:S01]  /*05c0*/  LOP3.LUT R0, R7.reuse, 0x18, R4.reuse, 0x78, !PT ;  /* 0x0000001807007812 */ /* 0x140fe200078e7804 */
[----:B------:R2:W-:Y:S01]  /*05d0*/  LDGSTS.E.BYPASS.128 [R2], [R38.64] ;  /* 0x0000000026027fae */ /* 0x0005e2000b901c44 */
[----:B------:R-:W-:Y:S01]  /*05e0*/  LOP3.LUT R7, R7, 0x10, R4, 0xf8, !PT ;  /* 0x0000001007077812 */ /* 0x000fe200078ef804 */
[----:B------:R-:W-:Y:S01]  /*05f0*/  IMAD.SHL.U32 R5, R5, 0x20, RZ ;  /* 0x0000002005057824 */ /* 0x000fe200078e00ff */
[----:B------:R-:W-:Y:S01]  /*0600*/  LOP3.LUT R4, R4, 0x8, RZ, 0xc0, !PT ;  /* 0x0000000804047812 */ /* 0x000fe200078ec0ff */
[----:B------:R-:W0:Y:S01]  /*0610*/  LDGDEPBAR ;  /* 0x00000000000079af */ /* 0x000e220000000000 */
[----:B------:R-:W-:-:S02]  /*0620*/  LOP3.LUT R9, R8, 0x7, R12, 0xf8, !PT ;  /* 0x0000000708097812 */ /* 0x000fc400078ef80c */
[----:B------:R-:W-:Y:S01]  /*0630*/  LOP3.LUT R4, R7, 0x10, R4, 0x1e, !PT ;  /* 0x0000001007047812 */ /* 0x000fe200078e1e04 */
[----:B------:R-:W-:Y:S01]  /*0640*/  BAR.SYNC.DEFER_BLOCKING 0x0 ;  /* 0x0000000000007b1d */ /* 0x000fe20000010000 */
[----:B------:R-:W-:Y:S01]  /*0650*/  LOP3.LUT R36, R5, R0, RZ, 0xfc, !PT ;  /* 0x0000000005247212 */ /* 0x000fe200078efcff */
[----:B------:R-:W-:Y:S01]  /*0660*/  IMAD R6, R9, 0x20, R6 ;  /* 0x0000002009067824 */ /* 0x000fe200078e0206 */
[----:B------:R-:W-:-:S03]  /*0670*/  LOP3.LUT R4, R4, R5, RZ, 0xfc, !PT ;  /* 0x0000000504047212 */ /* 0x000fc600078efcff */
[----:B------:R-:W-:Y:S02]  /*0680*/  IMAD.SHL.U32 R0, R6, 0x2, RZ ;  /* 0x0000000206007824 */ /* 0x000fe400078e00ff */
[----:B------:R-:W-:Y:S02]  /*0690*/  IMAD.SHL.U32 R36, R36, 0x2, RZ ;  /* 0x0000000224247824 */ /* 0x000fe400078e00ff */
[----:B------:R-:W-:Y:S01]  /*06a0*/  IMAD.SHL.U32 R40, R4, 0x2, RZ ;  /* 0x0000000204287824 */ /* 0x000fe200078e00ff */
[----:B------:R-:W-:Y:S01]  /*06b0*/  @!PT LDS RZ, [RZ] ;  /* 0x00000000fffff984 */ /* 0x000fe20000000800 */
[----:B------:R-:W-:Y:S01]  /*06c0*/  @!PT LDS RZ, [RZ] ;  /* 0x00000000fffff984 */ /* 0x000fe20000000800 */
[----:B------:R-:W-:Y:S01]  /*06d0*/  @!PT LDS RZ, [RZ] ;  /* 0x00000000fffff984 */ /* 0x000fe20000000800 */
[----:B------:R1:W-:Y:S04]  /*06e0*/  LDGSTS.E.64 [R3+0x4800], [R42.64+0x40] ;  /* 0x048000402a037fae */ /* 0x0003e8000b921a44 */
[----:B------:R-:W0:Y:S04]  /*06f0*/  LDGDEPBAR ;  /* 0x00000000000079af */ /* 0x000e280000000000 */
[----:B------:R2:W-:Y:S04]  /*0700*/  LDGSTS.E.BYPASS.128 [R2+0x1000], [R38.64+0x40] ;  /* 0x0100004026027fae */ /* 0x0005e8000b901c44 */
[----:B------:R-:W0:Y:S04]  /*0710*/  LDGDEPBAR ;  /* 0x00000000000079af */ /* 0x000e280000000000 */
[----:B------:R-:W-:Y:S06]  /*0720*/  BAR.SYNC.DEFER_BLOCKING 0x0 ;  /* 0x0000000000007b1d */ /* 0x000fec0000010000 */
        /* <DEDUP_REMOVED lines=14> */
[----:B------:R-:W0:Y:S01]  /*0810*/  LDGDEPBAR ;  /* 0x00000000000079af */ /* 0x000e220000000000 */
[----:B------:R-:W-:-:S04]  /*0820*/  DEPBAR.LE SB0, 0x6 ;  /* 0x000081800000791a */ /* 0x000fc80000000000 */
[----:B------:R-:W-:Y:S06]  /*0830*/  BAR.SYNC.DEFER_BLOCKING 0x0 ;  /* 0x0000000000007b1d */ /* 0x000fec0000010000 */
[----:B------:R-:W-:Y:S04]  /*0840*/  LDSM.16.M88.4 R24, [R36+0x4000] ;  /* 0x004000002418783b */ /* 0x000fe80000000200 */
[----:B------:R-:W3:Y:S04]  /*0850*/  LDSM.16.M88.4 R28, [R0] ;  /* 0x00000000001c783b */ /* 0x000ee80000000200 */
[----:B------:R-:W4:Y:S04]  /*0860*/  LDSM.16.M88.4 R8, [R0+0x800] ;  /* 0x000800000008783b */ /* 0x000f280000000200 */
[----:B------:R-:W1:Y:S04]  /*0870*/  LDSM.16.M88.4 R12, [R40+0x4000] ;  /* 0x00400000280c783b */ /* 0x000e680000000200 */
[----:B------:R-:W-:Y:S06]  /*0880*/  BAR.SYNC.DEFER_BLOCKING 0x0 ;  /* 0x0000000000007b1d */ /* 0x000fec0000010000 */
[----:B------:R-:W-:Y:S01]  /*0890*/  @!PT LDS RZ, [RZ] ;  /* 0x00000000fffff984 */ /* 0x000fe20000000800 */
[----:B------:R-:W-:Y:S01]  /*08a0*/  @!PT LDS RZ, [RZ] ;  /* 0x00000000fffff984 */ /* 0x000fe20000000800 */
[----:B------:R-:W-:Y:S01]  /*08b0*/  @!PT LDS RZ, [RZ] ;  /* 0x00000000fffff984 */ /* 0x000fe20000000800 */
[----:B------:R1:W-:Y:S04]  /*08c0*/  LDGSTS.E.64 [R3+0x4000], [R42.64+0x100] ;  /* 0x040001002a037fae */ /* 0x0003e8000b921a44 */
[----:B------:R-:W0:Y:S01]  /*08d0*/  LDGDEPBAR ;  /* 0x00000000000079af */ /* 0x000e220000000000 */
[C---:B---3--:R-:W-:Y:S03]  /*08e0*/  HMMA.16816.F32.BF16 R4, R24.reuse, R28, RZ ;  /* 0x0000001c1804723c */ /* 0x048fe600000418ff */
[----:B------:R2:W-:Y:S04]  /*08f0*/  LDGSTS.E.BYPASS.128 [R2], [R38.64+0x100] ;  /* 0x0000010026027fae */ /* 0x0005e8000b901c44 */
[----:B------:R-:W0:Y:S01]  /*0900*/  LDGDEPBAR ;  /* 0x00000000000079af */ /* 0x000e220000000000 */
[----:B----4-:R-:W-:-:S15]  /*0910*/  HMMA.16816.F32.BF16 R24, R24, R8, RZ ;  /* 0x000000081818723c */ /* 0x010fde00000418ff */
[----:B------:R-:W-:-:S01]  /*0920*/  NOP ;  /* 0x0000000000007918 */ /* 0x000fc20000000000 */
[----:B-1----:R-:W-:Y:S01]  /*0930*/  HMMA.16816.F32.BF16 R28, R12, R30, R4 ;  /* 0x0000001e0c1c723c */ /* 0x002fe20000041804 */
[----:B------:R-:W-:-:S04]  /*0940*/  DEPBAR.LE SB0, 0x6 ;  /* 0x000081800000791a */ /* 0x000fc80000000000 */
[----:B------:R-:W-:Y:S03]  /*0950*/  BAR.SYNC.DEFER_BLOCKING 0x0 ;  /* 0x0000000000007b1d */ /* 0x000fe60000010000 */
[----:B------:R-:W-:Y:S03]  /*0960*/  HMMA.16816.F32.BF16 R24, R12, R10, R24 ;  /* 0x0000000a0c18723c */ /* 0x000fe60000041818 */
[----:B------:R-:W-:Y:S04]  /*0970*/  LDSM.16.M88.4 R20, [R36+0x4800] ;  /* 0x004800002414783b */ /* 0x000fe80000000200 */
[----:B------:R-:W1:Y:S04]  /*0980*/  LDSM.16.M88.4 R4, [R0+0x1000] ;  /* 0x001000000004783b */ /* 0x000e680000000200 */
[----:B------:R-:W3:Y:S04]  /*0990*/  LDSM.16.M88.4 R16, [R0+0x1800] ;  /* 0x001800000010783b */ /* 0x000ee80000000200 */
[----:B------:R-:W4:Y:S04]  /*09a0*/  LDSM.16.M88.4 R12, [R40+0x4800] ;  /* 0x00480000280c783b */ /* 0x000f280000000200 */
[----:B------:R-:W-:Y:S06]  /*09b0*/  BAR.SYNC.DEFER_BLOCKING 0x0 ;  /* 0x0000000000007b1d */ /* 0x000fec0000010000 */
[----:B------:R-:W-:Y:S01]  /*09c0*/  @!PT LDS RZ, [RZ] ;  /* 0x00000000fffff984 */ /* 0x000fe20000000800 */
[----:B------:R-:W-:Y:S01]  /*09d0*/  @!PT LDS RZ, [RZ] ;  /* 0x00000000fffff984 */ /* 0x000fe20000000800 */
[----:B------:R-:W-:Y:S01]  /*09e0*/  @!PT LDS RZ, [RZ] ;  /* 0x00000000fffff984 */ /* 0x000fe20000000800 */
[----:B------:R2:W-:Y:S04]  /*09f0*/  LDGSTS.E.64 [R3+0x4800], [R42.64+0x140] ;  /* 0x048001402a037fae */ /* 0x0005e8000b921a44 */
[----:B------:R-:W0:Y:S01]  /*0a00*/  LDGDEPBAR ;  /* 0x00000000000079af */ /* 0x000e220000000000 */
[C---:B-1----:R-:W-:Y:S03]  /*0a10*/  HMMA.16816.F32.BF16 R28, R20.reuse, R4, R28 ;  /* 0x00000004141c723c */ /* 0x042fe6000004181c */
[----:B------:R2:W-:Y:S04]  /*0a20*/  LDGSTS.E.BYPASS.128 [R2+0x1000], [R38.64+0x140] ;  /* 0x0100014026027fae */ /* 0x0005e8000b901c44 */
[----:B------:R-:W0:Y:S01]  /*0a30*/  LDGDEPBAR ;  /* 0x00000000000079af */ /* 0x000e220000000000 */
[----:B---3--:R-:W-:-:S15]  /*0a40*/  HMMA.16816.F32.BF16 R20, R20, R16, R24 ;  /* 0x000000101414723c */ /* 0x008fde0000041818 */
[----:B------:R-:W-:-:S01]  /*0a50*/  NOP ;  /* 0x0000000000007918 */ /* 0x000fc20000000000 */
[----:B----4-:R-:W-:Y:S01]  /*0a60*/  HMMA.16816.F32.BF16 R4, R12, R6, R28 ;  /* 0x000000060c04723c */ /* 0x010fe2000004181c */
        /* <DEDUP_REMOVED lines=42> */
[----:B------:R-:W1:Y:S04]  /*0d10*/  LDSM.16.M88.4 R28, [R0] ;  /* 0x00000000001c783b */ /* 0x000e680000000200 */
        /* <DEDUP_REMOVED lines=9> */
[----:B------:R2:W-:Y:S04]  /*0db0*/  LDGSTS.E.BYPASS.128 [R2], [R38.64+0x200] ;  /* 0x0000020026027fae */ /* 0x0005e8000b901c44 */
        /* <DEDUP_REMOVED lines=438> */
[----:B---3--:R-:W-:Y:S07]  /*2920*/  HMMA.16816.F32.BF16 R12, R12, R4, R16 ;  /* 0x000000040c0c723c */ /* 0x008fee0000041810 */
[----:B------:R-:W-:-:S05]  /*2930*/  IADD3 R4, P0, R42, 0x1000, RZ ;  /* 0x000010002a047810 */ /* 0x000fca0007f1e0ff */
[----:B------:R-:W-:-:S04]  /*2940*/  IMAD.X R5, RZ, RZ, R43, P0 ;  /* 0x000000ffff057224 */ /* 0x000fc800000e062b */
[----:B----4-:R-:W-:Y:S01]  /*2950*/  HMMA.16816.F32.BF16 R8, R32, R10, R24 ;  /* 0x0000000a2008723c */ /* 0x010fe20000041818 */
[----:B------:R-:W-:-:S04]  /*2960*/  DEPBAR.LE SB0, 0x6 ;  /* 0x000081800000791a */ /* 0x000fc80000000000 */
[----:B------:R-:W-:Y:S03]  /*2970*/  BAR.SYNC.DEFER_BLOCKING 0x0 ;  /* 0x0000000000007b1d */ /* 0x000fe60000010000 */
[----:B------:R-:W-:Y:S07]  /*2980*/  HMMA.16816.F32.BF16 R32, R32, R6, R12 ;  /* 0x000000062020723c */ /* 0x000fee000004180c */
[----:B------:R-:W-:-:S02]  /*2990*/  IADD3 R12, P1, R38, 0x1000, RZ ;  /* 0x00001000260c7810 */ /* 0x000fc40007f3e0ff */
[----:B------:R-:W-:-:S03]  /*29a0*/  IADD3 R6, P0, R42, 0x2000, RZ ;  /* 0x000020002a067810 */ /* 0x000fc60007f1e0ff */
[----:B------:R-:W-:Y:S02]  /*29b0*/  IMAD.X R13, RZ, RZ, R39, P1 ;  /* 0x000000ffff0d7224 */ /* 0x000fe400008e0627 */
[----:B------:R-:W-:Y:S01]  /*29c0*/  IMAD.X R7, RZ, RZ, R43, P0 ;  /* 0x000000ffff077224 */ /* 0x000fe200000e062b */
        /* <DEDUP_REMOVED lines=8> */
[----:B------:R2:W-:Y:S04]  /*2a50*/  LDGSTS.E.64 [R3+0x4000], [R4.64+-0x800] ;  /* 0x0400080004037fae */ /* 0x0005e8000b921a44 */
[----:B------:R-:W0:Y:S01]  /*2a60*/  LDGDEPBAR ;  /* 0x00000000000079af */ /* 0x000e220000000000 */
[C---:B-1----:R-:W-:Y:S03]  /*2a70*/  HMMA.16816.F32.BF16 R8, R20.reuse, R16, R8 ;  /* 0x000000101408723c */ /* 0x042fe60000041808 */
[----:B------:R1:W-:Y:S04]  /*2a80*/  LDGSTS.E.BYPASS.128 [R2], [R12.64+-0x800] ;  /* 0x000008000c027fae */ /* 0x0003e8000b901c44 */
        /* <DEDUP_REMOVED lines=8> */
[----:B------:R-:W3:Y:S04]  /*2b10*/  LDSM.16.M88.4 R8, [R0+0x1000] ;  /* 0x001000000008783b */ /* 0x000ee80000000200 */
[----:B------:R-:W4:Y:S04]  /*2b20*/  LDSM.16.M88.4 R24, [R0+0x1800] ;  /* 0x001800000018783b */ /* 0x000f280000000200 */
[----:B------:R-:W1:Y:S04]  /*2b30*/  LDSM.16.M88.4 R28, [R40+0x4800] ;  /* 0x00480000281c783b */ /* 0x000e680000000200 */
[----:B------:R-:W-:Y:S06]  /*2b40*/  BAR.SYNC.DEFER_BLOCKING 0x0 ;  /* 0x0000000000007b1d */ /* 0x000fec0000010000 */
[----:B------:R-:W-:Y:S01]  /*2b50*/  @!PT LDS RZ, [RZ] ;  /* 0x00000000fffff984 */ /* 0x000fe20000000800 */
[----:B------:R-:W-:Y:S01]  /*2b60*/  @!PT LDS RZ, [RZ] ;  /* 0x00000000fffff984 */ /* 0x000fe20000000800 */
[----:B------:R-:W-:Y:S01]  /*2b70*/  @!PT LDS RZ, [RZ] ;  /* 0x00000000fffff984 */ /* 0x000fe20000000800 */
[----:B------:R2:W-:Y:S04]  /*2b80*/  LDGSTS.E.64 [R3+0x4800], [R4.64+-0x7c0] ;  /* 0x0480084004037fae */ /* 0x0005e8000b921a44 */
[----:B------:R-:W0:Y:S01]  /*2b90*/  LDGDEPBAR ;  /* 0x00000000000079af */ /* 0x000e220000000000 */
[C---:B---3--:R-:W-:Y:S03]  /*2ba0*/  HMMA.16816.F32.BF16 R16, R32.reuse, R8, R16 ;  /* 0x000000082010723c */ /* 0x048fe60000041810 */
[----:B------:R3:W-:Y:S04]  /*2bb0*/  LDGSTS.E.BYPASS.128 [R2+0x1000], [R12.64+-0x7c0] ;  /* 0x010008400c027fae */ /* 0x0007e8000b901c44 */
[----:B------:R-:W0:Y:S01]  /*2bc0*/  LDGDEPBAR ;  /* 0x00000000000079af */ /* 0x000e220000000000 */
[----:B----4-:R-:W-:-:S15]  /*2bd0*/  HMMA.16816.F32.BF16 R32, R32, R24, R20 ;  /* 0x000000182020723c */ /* 0x010fde0000041814 */
[----:B------:R-:W-:-:S01]  /*2be0*/  NOP ;  /* 0x0000000000007918 */ /* 0x000fc20000000000 */
[----:B-1----:R-:W-:Y:S01]  /*2bf0*/  HMMA.16816.F32.BF16 R8, R28, R10, R16 ;  /* 0x0000000a1c08723c */ /* 0x002fe20000041810 */
[----:B------:R-:W-:-:S04]  /*2c00*/  DEPBAR.LE SB0, 0x6 ;  /* 0x000081800000791a */ /* 0x000fc80000000000 */
[----:B------:R-:W-:Y:S03]  /*2c10*/  BAR.SYNC.DEFER_BLOCKING 0x0 ;  /* 0x0000000000007b1d */ /* 0x000fe60000010000 */
[----:B------:R-:W-:Y:S03]  /*2c20*/  HMMA.16816.F32.BF16 R32, R28, R26, R32 ;  /* 0x0000001a1c20723c */ /* 0x000fe60000041820 */
[----:B------:R-:W-:Y:S04]  /*2c30*/  LDSM.16.M88.4 R20, [R36+0x5000] ;  /* 0x005000002414783b */ /* 0x000fe80000000200 */
[----:B------:R-:W1:Y:S04]  /*2c40*/  LDSM.16.M88.4 R16, [R0+0x2000] ;  /* 0x002000000010783b */ /* 0x000e680000000200 */
[----:B------:R-:W4:Y:S04]  /*2c50*/  LDSM.16.M88.4 R24, [R0+0x2800] ;  /* 0x002800000018783b */ /* 0x000f280000000200 */
[----:B------:R-:W2:Y:S04]  /*2c60*/  LDSM.16.M88.4 R28, [R40+0x5000] ;  /* 0x00500000281c783b */ /* 0x000ea80000000200 */
[----:B------:R-:W-:Y:S06]  /*2c70*/  BAR.SYNC.DEFER_BLOCKING 0x0 ;  /* 0x0000000000007b1d */ /* 0x000fec0000010000 */
[----:B------:R-:W-:Y:S01]  /*2c80*/  @!PT LDS RZ, [RZ] ;  /* 0x00000000fffff984 */ /* 0x000fe20000000800 */
[----:B------:R-:W-:Y:S01]  /*2c90*/  @!PT LDS RZ, [RZ] ;  /* 0x00000000fffff984 */ /* 0x000fe20000000800 */
[----:B------:R-:W-:Y:S01]  /*2ca0*/  @!PT LDS RZ, [RZ] ;  /* 0x00000000fffff984 */ /* 0x000fe20000000800 */
[----:B------:R2:W-:Y:S04]  /*2cb0*/  LDGSTS.E.64 [R3+0x5000], [R4.64+-0x780] ;  /* 0x0500088004037fae */ /* 0x0005e8000b921a44 */
[----:B------:R-:W0:Y:S01]  /*2cc0*/  LDGDEPBAR ;  /* 0x00000000000079af */ /* 0x000e220000000000 */
[C---:B-1----:R-:W-:Y:S03]  /*2cd0*/  HMMA.16816.F32.BF16 R8, R20.reuse, R16, R8 ;  /* 0x000000101408723c */ /* 0x042fe60000041808 */
[----:B------:R3:W-:Y:S04]  /*2ce0*/  LDGSTS.E.BYPASS.128 [R2+0x2000], [R12.64+-0x780] ;  /* 0x020008800c027fae */ /* 0x0007e8000b901c44 */
[----:B------:R-:W0:Y:S01]  /*2cf0*/  LDGDEPBAR ;  /* 0x00000000000079af */ /* 0x000e220000000000 */
[----:B----4-:R-:W-:-:S15]  /*2d00*/  HMMA.16816.F32.BF16 R20, R20, R24, R32 ;  /* 0x000000181414723c */ /* 0x010fde0000041820 */
[----:B------:R-:W-:-:S01]  /*2d10*/  NOP ;  /* 0x0000000000007918 */ /* 0x000fc20000000000 */
[----:B--2---:R-:W-:Y:S01]  /*2d20*/  HMMA.16816.F32.BF16 R16, R28, R18, R8 ;  /* 0x000000121c10723c */ /* 0x004fe20000041808 */
[----:B------:R-:W-:-:S04]  /*2d30*/  DEPBAR.LE SB0, 0x6 ;  /* 0x000081800000791a */ /* 0x000fc80000000000 */
[----:B------:R-:W-:Y:S03]  /*2d40*/  BAR.SYNC.DEFER_BLOCKING 0x0 ;  /* 0x0000000000007b1d */ /* 0x000fe60000010000 */
[----:B------:R-:W-:Y:S03]  /*2d50*/  HMMA.16816.F32.BF16 R20, R28, R26, R20 ;  /* 0x0000001a1c14723c */ /* 0x000fe60000041814 */
[----:B------:R-:W-:Y:S04]  /*2d60*/  LDSM.16.M88.4 R32, [R36+0x5800] ;  /* 0x005800002420783b */ /* 0x000fe80000000200 */
[----:B------:R-:W1:Y:S04]  /*2d70*/  LDSM.16.M88.4 R8, [R0+0x3000] ;  /* 0x003000000008783b */ /* 0x000e680000000200 */
[----:B------:R-:W2:Y:S04]  /*2d80*/  LDSM.16.M88.4 R24, [R0+0x3800] ;  /* 0x003800000018783b */ /* 0x000ea80000000200 */
        /* <DEDUP_REMOVED lines=10> */
[----:B--2---:R-:W-:-:S15]  /*2e30*/  HMMA.16816.F32.BF16 R32, R32, R24, R20 ;  /* 0x000000182020723c */ /* 0x004fde0000041814 */
[----:B------:R-:W-:-:S01]  /*2e40*/  NOP ;  /* 0x0000000000007918 */ /* 0x000fc20000000000 */
[----:B----4-:R-:W-:Y:S01]  /*2e50*/  HMMA.16816.F32.BF16 R8, R28, R10, R16 ;  /* 0x0000000a1c08723c */ /* 0x010fe20000041810 */
[----:B------:R-:W-:-:S04]  /*2e60*/  DEPBAR.LE SB0, 0x6 ;  /* 0x000081800000791a */ /* 0x000fc80000000000 */
[----:B------:R-:W-:Y:S03]  /*2e70*/  BAR.SYNC.DEFER_BLOCKING 0x0 ;  /* 0x0000000000007b1d */ /* 0x000fe60000010000 */
[----:B------:R-:W-:Y:S03]  /*2e80*/  HMMA.16816.F32.BF16 R32, R28, R26, R32 ;  /* 0x0000001a1c20723c */ /* 0x000fe60000041820 */
[----:B------:R-:W-:Y:S04]  /*2e90*/  LDSM.16.M88.4 R20, [R36+0x4000] ;  /* 0x004000002414783b */ /* 0x000fe80000000200 */
[----:B------:R-:W1:Y:S04]  /*2ea0*/  LDSM.16.M88.4 R16, [R0] ;  /* 0x000000000010783b */ /* 0x000e680000000200 */
        /* <DEDUP_REMOVED lines=538> */
[----:B------:R2:W-:Y:S04]  /*5050*/  LDGSTS.E.64 [R3+0x4000], [R4.64] ;  /* 0x0400000004037fae */ /* 0x0005e8000b921a44 */
[----:B------:R-:W0:Y:S01]  /*5060*/  LDGDEPBAR ;  /* 0x00000000000079af */ /* 0x000e220000000000 */
[C---:B-1----:R-:W-:Y:S03]  /*5070*/  HMMA.16816.F32.BF16 R8, R16.reuse, R20, R8 ;  /* 0x000000141008723c */ /* 0x042fe60000041808 */
[----:B------:R3:W-:Y:S04]  /*5080*/  LDGSTS.E.BYPASS.128 [R2], [R12.64] ;  /* 0x000000000c027fae */ /* 0x0007e8000b901c44 */
        /* <DEDUP_REMOVED lines=579> */
[----:B------:R-:W2:Y:S05]  /*74c0*/  LDSM.16.M88.4 R28, [R0+0x3800] ;  /* 0x00380000001c783b */ /* 0x000eaa0000000200 */
[C---:B-1----:R-:W-:Y:S01]  /*74d0*/  HMMA.16816.F32.BF16 R24, R8.reuse, R16, R20 ;  /* 0x000000100818723c */ /* 0x042fe20000041814 */
[----:B------:R-:W1:Y:S04]  /*74e0*/  LDSM.16.M88.4 R20, [R40+0x5800] ;  /* 0x005800002814783b */ /* 0x000e680000000200 */
[----:B------:R-:W-:Y:S03]  /*74f0*/  BAR.SYNC.DEFER_BLOCKING 0x0 ;  /* 0x0000000000007b1d */ /* 0x000fe60000010000 */
[----:B--2---:R-:W-:Y:S03]  /*7500*/  HMMA.16816.F32.BF16 R8, R8, R28, R32 ;  /* 0x0000001c0808723c */ /* 0x004fe60000041820 */
[----:B------:R-:W-:Y:S01]  /*7510*/  @!PT LDS RZ, [RZ] ;  /* 0x00000000fffff984 */ /* 0x000fe20000000800 */
[----:B------:R-:W-:Y:S01]  /*7520*/  @!PT LDS RZ, [RZ] ;  /* 0x00000000fffff984 */ /* 0x000fe20000000800 */
[----:B------:R-:W-:Y:S01]  /*7530*/  @!PT LDS RZ, [RZ] ;  /* 0x00000000fffff984 */ /* 0x000fe20000000800 */
[----:B------:R2:W-:Y:S04]  /*7540*/  LDGSTS.E.64 [R3+0x5800], [R4.64+0x7c0] ;  /* 0x058007c004037fae */ /* 0x0005e8000b921a44 */
[----:B------:R-:W0:Y:S04]  /*7550*/  LDGDEPBAR ;  /* 0x00000000000079af */ /* 0x000e280000000000 */
[----:B------:R3:W-:Y:S04]  /*7560*/  LDGSTS.E.BYPASS.128 [R2+0x3000], [R12.64+0x7c0] ;  /* 0x030007c00c027fae */ /* 0x0007e8000b901c44 */
[----:B------:R-:W0:Y:S01]  /*7570*/  LDGDEPBAR ;  /* 0x00000000000079af */ /* 0x000e220000000000 */
[----:B-1----:R-:W-:Y:S01]  /*7580*/  HMMA.16816.F32.BF16 R32, R20, R18, R24 ;  /* 0x000000121420723c */ /* 0x002fe20000041818 */
[----:B--2---:R-:W-:-:S05]  /*7590*/  IADD3 R4, P1, R38, 0x2000, RZ ;  /* 0x0000200026047810 */ /* 0x004fca0007f3e0ff */
[----:B------:R-:W-:Y:S02]  /*75a0*/  IMAD.X R5, RZ, RZ, R39, P1 ;  /* 0x000000ffff057224 */ /* 0x000fe400008e0627 */
[----:B------:R-:W-:Y:S01]  /*75b0*/  HMMA.16816.F32.BF16 R28, R20, R30, R8 ;  /* 0x0000001e141c723c */ /* 0x000fe20000041808 */
[----:B------:R-:W-:-:S04]  /*75c0*/  DEPBAR.LE SB0, 0x6 ;  /* 0x000081800000791a */ /* 0x000fc80000000000 */
[----:B------:R-:W-:Y:S06]  /*75d0*/  BAR.SYNC.DEFER_BLOCKING 0x0 ;  /* 0x0000000000007b1d */ /* 0x000fec0000010000 */
[----:B------:R-:W-:Y:S04]  /*75e0*/  LDSM.16.M88.4 R20, [R36+0x4000] ;  /* 0x004000002414783b */ /* 0x000fe80000000200 */
[----:B------:R-:W1:Y:S04]  /*75f0*/  LDSM.16.M88.4 R8, [R0] ;  /* 0x000000000008783b */ /* 0x000e680000000200 */
[----:B------:R-:W2:Y:S04]  /*7600*/  LDSM.16.M88.4 R16, [R0+0x800] ;  /* 0x000800000010783b */ /* 0x000ea80000000200 */
[----:B---3--:R-:W3:Y:S04]  /*7610*/  LDSM.16.M88.4 R12, [R40+0x4000] ;  /* 0x00400000280c783b */ /* 0x008ee80000000200 */
[----:B------:R-:W-:Y:S06]  /*7620*/  BAR.SYNC.DEFER_BLOCKING 0x0 ;  /* 0x0000000000007b1d */ /* 0x000fec0000010000 */
[----:B------:R-:W-:Y:S01]  /*7630*/  @!PT LDS RZ, [RZ] ;  /* 0x00000000fffff984 */ /* 0x000fe20000000800 */
[----:B------:R-:W-:Y:S01]  /*7640*/  @!PT LDS RZ, [RZ] ;  /* 0x00000000fffff984 */ /* 0x000fe20000000800 */
[----:B------:R-:W-:Y:S01]  /*7650*/  @!PT LDS RZ, [RZ] ;  /* 0x00000000fffff984 */ /* 0x000fe20000000800 */
[----:B------:R4:W-:Y:S04]  /*7660*/  LDGSTS.E.64 [R3+0x4000], [R6.64+-0x800], !PT ;  /* 0x0400080006037fae */ /* 0x0009e8000f921a44 */
[----:B------:R-:W0:Y:S01]  /*7670*/  LDGDEPBAR ;  /* 0x00000000000079af */ /* 0x000e220000000000 */
[C---:B-1----:R-:W-:Y:S03]  /*7680*/  HMMA.16816.F32.BF16 R32, R20.reuse, R8, R32 ;  /* 0x000000081420723c */ /* 0x042fe60000041820 */
[----:B------:R1:W-:Y:S04]  /*7690*/  LDGSTS.E.BYPASS.128 [R2], [R4.64+-0x800], !PT ;  /* 0x0000080004027fae */ /* 0x0003e8000f901c44 */
[----:B------:R-:W0:Y:S01]  /*76a0*/  LDGDEPBAR ;  /* 0x00000000000079af */ /* 0x000e220000000000 */
[----:B--2---:R-:W-:-:S15]  /*76b0*/  HMMA.16816.F32.BF16 R28, R20, R16, R28 ;  /* 0x00000010141c723c */ /* 0x004fde000004181c */
[----:B------:R-:W-:-:S01]  /*76c0*/  NOP ;  /* 0x0000000000007918 */ /* 0x000fc20000000000 */
[----:B---3--:R-:W-:Y:S01]  /*76d0*/  HMMA.16816.F32.BF16 R8, R12, R10, R32 ;  /* 0x0000000a0c08723c */ /* 0x008fe20000041820 */
[----:B------:R-:W-:-:S04]  /*76e0*/  DEPBAR.LE SB0, 0x6 ;  /* 0x000081800000791a */ /* 0x000fc80000000000 */
[----:B------:R-:W-:Y:S03]  /*76f0*/  BAR.SYNC.DEFER_BLOCKING 0x0 ;  /* 0x0000000000007b1d */ /* 0x000fe60000010000 */
[----:B------:R-:W-:Y:S03]  /*7700*/  HMMA.16816.F32.BF16 R12, R12, R18, R28 ;  /* 0x000000120c0c723c */ /* 0x000fe6000004181c */
[----:B------:R-:W-:Y:S04]  /*7710*/  LDSM.16.M88.4 R24, [R36+0x4800] ;  /* 0x004800002418783b */ /* 0x000fe80000000200 */
[----:B------:R-:W2:Y:S04]  /*7720*/  LDSM.16.M88.4 R20, [R0+0x1000] ;  /* 0x001000000014783b */ /* 0x000ea80000000200 */
[----:B------:R-:W3:Y:S04]  /*7730*/  LDSM.16.M88.4 R28, [R0+0x1800] ;  /* 0x00180000001c783b */ /* 0x000ee80000000200 */
[----:B------:R-:W1:Y:S04]  /*7740*/  LDSM.16.M88.4 R32, [R40+0x4800] ;  /* 0x004800002820783b */ /* 0x000e680000000200 */
[----:B------:R-:W-:Y:S06]  /*7750*/  BAR.SYNC.DEFER_BLOCKING 0x0 ;  /* 0x0000000000007b1d */ /* 0x000fec0000010000 */
[----:B------:R-:W-:Y:S01]  /*7760*/  @!PT LDS RZ, [RZ] ;  /* 0x00000000fffff984 */ /* 0x000fe20000000800 */
[----:B------:R-:W-:Y:S01]  /*7770*/  @!PT LDS RZ, [RZ] ;  /* 0x00000000fffff984 */ /* 0x000fe20000000800 */
[----:B------:R-:W-:Y:S01]  /*7780*/  @!PT LDS RZ, [RZ] ;  /* 0x00000000fffff984 */ /* 0x000fe20000000800 */
[----:B------:R4:W-:Y:S04]  /*7790*/  LDGSTS.E.64 [R3+0x4800], [R6.64+-0x7c0], !PT ;  /* 0x0480084006037fae */ /* 0x0009e8000f921a44 */
[----:B------:R-:W0:Y:S01]  /*77a0*/  LDGDEPBAR ;  /* 0x00000000000079af */ /* 0x000e220000000000 */
[C---:B--2---:R-:W-:Y:S03]  /*77b0*/  HMMA.16816.F32.BF16 R8, R24.reuse, R20, R8 ;  /* 0x000000141808723c */ /* 0x044fe60000041808 */
[----:B------:R2:W-:Y:S04]  /*77c0*/  LDGSTS.E.BYPASS.128 [R2+0x1000], [R4.64+-0x7c0], !PT ;  /* 0x0100084004027fae */ /* 0x0005e8000f901c44 */
[----:B------:R-:W0:Y:S01]  /*77d0*/  LDGDEPBAR ;  /* 0x00000000000079af */ /* 0x000e220000000000 */
[----:B---3--:R-:W-:-:S15]  /*77e0*/  HMMA.16816.F32.BF16 R24, R24, R28, R12 ;  /* 0x0000001c1818723c */ /* 0x008fde000004180c */
        /* <DEDUP_REMOVED lines=8> */
[----:B------:R-:W2:Y:S04]  /*7870*/  LDSM.16.M88.4 R24, [R40+0x5000] ;  /* 0x005000002818783b */ /* 0x000ea80000000200 */
[----:B------:R-:W-:Y:S06]  /*7880*/  BAR.SYNC.DEFER_BLOCKING 0x0 ;  /* 0x0000000000007b1d */ /* 0x000fec0000010000 */
[----:B------:R-:W-:Y:S01]  /*7890*/  @!PT LDS RZ, [RZ] ;  /* 0x00000000fffff984 */ /* 0x000fe20000000800 */
[----:B------:R-:W-:Y:S01]  /*78a0*/  @!PT LDS RZ, [RZ] ;  /* 0x00000000fffff984 */ /* 0x000fe20000000800 */
[----:B------:R-:W-:Y:S01]  /*78b0*/  @!PT LDS RZ, [RZ] ;  /* 0x00000000fffff984 */ /* 0x000fe20000000800 */
[----:B------:R4:W-:Y:S04]  /*78c0*/  LDGSTS.E.64 [R3+0x5000], [R6.64+-0x780], !PT ;  /* 0x0500088006037fae */ /* 0x0009e8000f921a44 */
[----:B------:R-:W0:Y:S01]  /*78d0*/  LDGDEPBAR ;  /* 0x00000000000079af */ /* 0x000e220000000000 */
[C---:B-1----:R-:W-:Y:S03]  /*78e0*/  HMMA.16816.F32.BF16 R20, R8.reuse, R16, R20 ;  /* 0x000000100814723c */ /* 0x042fe60000041814 */
[----:B------:R1:W-:Y:S04]  /*78f0*/  LDGSTS.E.BYPASS.128 [R2+0x2000], [R4.64+-0x780], !PT ;  /* 0x0200088004027fae */ /* 0x0003e8000f901c44 */
[----:B------:R-:W0:Y:S01]  /*7900*/  LDGDEPBAR ;  /* 0x00000000000079af */ /* 0x000e220000000000 */
[----:B---3--:R-:W-:Y:S03]  /*7910*/  HMMA.16816.F32.BF16 R28, R8, R12, R28 ;  /* 0x0000000c081c723c */ /* 0x008fe6000004181c */
[----:B------:R-:W3:Y:S04]  /*7920*/  S2R R17, SR_TID.X ;  /* 0x0000000000117919 */ /* 0x000ee80000002100 */
[----:B------:R-:W1:Y:S09]  /*7930*/  S2R R13, SR_TID.X ;  /* 0x00000000000d7919 */ /* 0x000e720000002100 */
[----:B--2---:R-:W-:Y:S01]  /*7940*/  HMMA.16816.F32.BF16 R20, R24, R18, R20 ;  /* 0x000000121814723c */ /* 0x004fe20000041814 */
[----:B------:R-:W-:-:S04]  /*7950*/  DEPBAR.LE SB0, 0x6 ;  /* 0x000081800000791a */ /* 0x000fc80000000000 */
[----:B------:R-:W-:Y:S03]  /*7960*/  BAR.SYNC.DEFER_BLOCKING 0x0 ;  /* 0x0000000000007b1d */ /* 0x000fe60000010000 */
[----:B------:R-:W-:Y:S01]  /*7970*/  HMMA.16816.F32.BF16 R28, R24, R14, R28 ;  /* 0x0000000e181c723c */ /* 0x000fe2000004181c */
[----:B-1----:R-:W-:Y:S02]  /*7980*/  SHF.R.U32.HI R16, RZ, 0x2, R13 ;  /* 0x00000002ff107819 */ /* 0x002fe4000001160d */
[C---:B------:R-:W-:Y:S02]  /*7990*/  LOP3.LUT R12, R13.reuse, 0x10, RZ, 0xc0, !PT ;  /* 0x000000100d0c7812 */ /* 0x040fe400078ec0ff */
[----:B------:R-:W-:Y:S02]  /*79a0*/  LOP3.LUT R13, R13, 0x80, RZ, 0xc0, !PT ;  /* 0x000000800d0d7812 */ /* 0x000fe400078ec0ff */
[----:B------:R-:W-:Y:S01]  /*79b0*/  LOP3.LUT R16, R16, 0x18, RZ, 0xc0, !PT ;  /* 0x0000001810107812 */ /* 0x000fe200078ec0ff */
[----:B------:R-:W-:Y:S04]  /*79c0*/  LDSM.16.M88.4 R32, [R36+0x5800] ;  /* 0x005800002420783b */ /* 0x000fe80000000200 */
[----:B------:R-:W1:Y:S04]  /*79d0*/  LDSM.16.M88.4 R8, [R0+0x3000] ;  /* 0x003000000008783b */ /* 0x000e680000000200 */
[----:B------:R-:W2:Y:S04]  /*79e0*/  LDSM.16.M88.4 R36, [R0+0x3800] ;  /* 0x003800000024783b */ /* 0x000ea80000000200 */
[----:B------:R-:W2:Y:S04]  /*79f0*/  LDSM.16.M88.4 R40, [R40+0x5800] ;  /* 0x005800002828783b */ /* 0x000ea80000000200 */
[----:B------:R-:W-:Y:S06]  /*7a00*/  BAR.SYNC.DEFER_BLOCKING 0x0 ;  /* 0x0000000000007b1d */ /* 0x000fec0000010000 */
[----:B------:R-:W-:Y:S01]  /*7a10*/  @!PT LDS RZ, [RZ] ;  /* 0x00000000fffff984 */ /* 0x000fe20000000800 */
[----:B------:R-:W-:Y:S01]  /*7a20*/  @!PT LDS RZ, [RZ] ;  /* 0x00000000fffff984 */ /* 0x000fe20000000800 */
[----:B------:R-:W-:Y:S01]  /*7a30*/  @!PT LDS RZ, [RZ] ;  /* 0x00000000fffff984 */ /* 0x000fe20000000800 */
[----:B------:R4:W-:Y:S01]  /*7a40*/  LDGSTS.E.64 [R3+0x5800], [R6.64+-0x740], !PT ;  /* 0x058008c006037fae */ /* 0x0009e2000f921a44 */
[C---:B-1----:R-:W-:Y:S03]  /*7a50*/  HMMA.16816.F32.BF16 R20, R32.reuse, R8, R20 ;  /* 0x000000082014723c */ /* 0x042fe60000041814 */
[----:B------:R-:W0:Y:S04]  /*7a60*/  LDGDEPBAR ;  /* 0x00000000000079af */ /* 0x000e280000000000 */
[----:B------:R1:W-:Y:S01]  /*7a70*/  LDGSTS.E.BYPASS.128 [R2+0x3000], [R4.64+-0x740], !PT ;  /* 0x030008c004027fae */ /* 0x0003e2000f901c44 */
[C---:B---3--:R-:W-:Y:S01]  /*7a80*/  IMAD.SHL.U32 R9, R17.reuse, 0x10, RZ ;  /* 0x0000001011097824 */ /* 0x048fe200078e00ff */
[----:B--2---:R-:W-:Y:S02]  /*7a90*/  HMMA.16816.F32.BF16 R28, R32, R36, R28 ;  /* 0x00000024201c723c */ /* 0x004fe4000004181c */
[----:B------:R-:W0:Y:S01]  /*7aa0*/  LDGDEPBAR ;  /* 0x00000000000079af */ /* 0x000e220000000000 */
[----:B------:R-:W-:Y:S01]  /*7ab0*/  IMAD.SHL.U32 R8, R17, 0x2, RZ ;  /* 0x0000000211087824 */ /* 0x000fe200078e00ff */
[----:B------:R-:W-:Y:S01]  /*7ac0*/  LOP3.LUT R9, R9, 0xc0, RZ, 0xc0, !PT ;  /* 0x000000c009097812 */ /* 0x000fe200078ec0ff */
[----:B------:R-:W-:-:S03]  /*7ad0*/  IMAD.SHL.U32 R17, R17, 0x8, RZ ;  /* 0x0000000811117824 */ /* 0x000fc600078e00ff */
[----:B------:R-:W-:Y:S01]  /*7ae0*/  LOP3.LUT R8, R9, 0x6, R8, 0xf8, !PT ;  /* 0x0000000609087812 */ /* 0x000fe200078ef808 */
[----:B------:R-:W-:Y:S01]  /*7af0*/  IMAD.SHL.U32 R9, R13, 0x8, RZ ;  /* 0x000000080d097824 */ /* 0x000fe200078e00ff */
[----:B------:R-:W-:-:S03]  /*7b00*/  LOP3.LUT R45, R45, 0x38, R17, 0xf8, !PT ;  /* 0x000000382d2d7812 */ /* 0x000fc600078ef811 */
[----:B------:R-:W-:Y:S01]  /*7b10*/  IMAD R8, R12, 0x10, R8 ;  /* 0x000000100c087824 */ /* 0x000fe200078e0208 */
[----:B------:R-:W-:Y:S01]  /*7b20*/  ISETP.GE.AND P0, PT, R45, 0x300, PT ;  /* 0x000003002d00780c */ /* 0x000fe20003f06270 */
[C---:B------:R-:W-:Y:S03]  /*7b30*/  HMMA.16816.F32.BF16 R20, R40.reuse, R10, R20 ;  /* 0x0000000a2814723c */ /* 0x040fe60000041814 */
[C---:B------:R-:W-:Y:S02]  /*7b40*/  IADD3 R8, R9.reuse, R8, R16 ;  /* 0x0000000809087210 */ /* 0x040fe40007ffe010 */
[----:B------:R-:W-:Y:S02]  /*7b50*/  LOP3.LUT R9, R9, 0x3f8, R17, 0xf8, !PT ;  /* 0x000003f809097812 */ /* 0x000fe400078ef811 */
[----:B------:R-:W-:Y:S02]  /*7b60*/  SHF.R.U32.HI R0, RZ, 0x2, R8 ;  /* 0x00000002ff007819 */ /* 0x000fe40000011608 */
[----:B------:R-:W-:Y:S01]  /*7b70*/  HMMA.16816.F32.BF16 R28, R40, R38, R28 ;  /* 0x00000026281c723c */ /* 0x000fe2000004181c */
[----:B------:R-:W-:-:S04]  /*7b80*/  DEPBAR.LE SB0, 0x0 ;  /* 0x000080000000791a */ /* 0x000fc80000000000 */
[----:B------:R-:W-:Y:S02]  /*7b90*/  IADD3 R10, R8, 0x200, RZ ;  /* 0x00000200080a7810 */ /* 0x000fe40007ffe0ff */
[----:B------:R-:W-:Y:S02]  /*7ba0*/  SHF.R.U32.HI R11, RZ, 0x2, R9 ;  /* 0x00000002ff0b7819 */ /* 0x000fe40000011609 */
[----:B------:R-:W-:Y:S02]  /*7bb0*/  SHF.R.U32.HI R10, RZ, 0x2, R10 ;  /* 0x00000002ff0a7819 */ /* 0x000fe4000001160a */
[----:B------:R-:W-:Y:S02]  /*7bc0*/  LOP3.LUT R12, R11, 0x1f0, RZ, 0xc0, !PT ;  /* 0x000001f00b0c7812 */ /* 0x000fe400078ec0ff */
[----:B------:R-:W-:Y:S02]  /*7bd0*/  LOP3.LUT R11, R0, 0x1f0, RZ, 0xc0, !PT ;  /* 0x000001f0000b7812 */ /* 0x000fe400078ec0ff */
[----:B----4-:R-:W-:Y:S01]  /*7be0*/  LOP3.LUT R3, R10, 0x3ffffff0, RZ, 0xc0, !PT ;  /* 0x3ffffff00a037812 */ /* 0x010fe200078ec0ff */
[----:B------:R-:W-:Y:S01]  /*7bf0*/  IMAD R12, R9, 0x2, R12 ;  /* 0x00000002090c7824 */ /* 0x000fe200078e020c */
[----:B------:R-:W-:Y:S01]  /*7c00*/  F2FP.BF16.PACK_AB R20, R21, R20 ;  /* 0x000000141514723e */ /* 0x000fe200000010ff */
[C---:B------:R-:W-:Y:S01]  /*7c10*/  IMAD R11, R8.reuse, 0x2, R11 ;  /* 0x00000002080b7824 */ /* 0x040fe200078e020b */
[----:B------:R-:W-:Y:S01]  /*7c20*/  BAR.SYNC.DEFER_BLOCKING 0x0 ;  /* 0x0000000000007b1d */ /* 0x000fe20000010000 */
[----:B------:R-:W-:Y:S01]  /*7c30*/  IMAD R3, R8, 0x2, R3 ;  /* 0x0000000208037824 */ /* 0x000fe200078e0203 */
[----:B------:R-:W-:-:S02]  /*7c40*/  F2FP.BF16.PACK_AB R22, R23, R22 ;  /* 0x000000161716723e */ /* 0x000fc400000010ff */
[----:B------:R-:W-:Y:S02]  /*7c50*/  ISETP.LT.AND P0, PT, R44, 0x4d, !P0 ;  /* 0x0000004d2c00780c */ /* 0x000fe40004701270 */
[----:B------:R-:W-:Y:S02]  /*7c60*/  F2FP.BF16.PACK_AB R28, R29, R28 ;  /* 0x0000001c1d1c723e */ /* 0x000fe400000010ff */
[----:B------:R-:W-:Y:S01]  /*7c70*/  F2FP.BF16.PACK_AB R30, R31, R30 ;  /* 0x0000001e1f1e723e */ /* 0x000fe200000010ff */
[----:B------:R1:W-:Y:S04]  /*7c80*/  STS [R11], R20 ;  /* 0x000000140b007388 */ /* 0x0003e80000000800 */
[----:B------:R1:W-:Y:S04]  /*7c90*/  STS [R3+0x400], R22 ;  /* 0x0004001603007388 */ /* 0x0003e80000000800 */
[----:B------:R1:W-:Y:S04]  /*7ca0*/  STS [R11+0x40], R28 ;  /* 0x0000401c0b007388 */ /* 0x0003e80000000800 */
[----:B------:R1:W-:Y:S04]  /*7cb0*/  STS [R3+0x440], R30 ;  /* 0x0004401e03007388 */ /* 0x0003e80000000800 */
[----:B------:R-:W-:Y:S06]  /*7cc0*/  BAR.SYNC.DEFER_BLOCKING 0x0 ;  /* 0x0000000000007b1d */ /* 0x000fec0000010000 */
[----:B------:R-:W-:Y:S05]  /*7cd0*/  @!P0 EXIT ;  /* 0x000000000000894d */ /* 0x000fea0003800000 */
[----:B-1----:R-:W1:Y:S01]  /*7ce0*/  LDS.128 R12, [R12] ;  /* 0x000000000c0c7984 */ /* 0x002e620000000c00 */
[----:B------:R-:W-:-:S02]  /*7cf0*/  IMAD.MOV.U32 R3, RZ, RZ, 0x2 ;  /* 0x00000002ff037424 */ /* 0x000fc400078e00ff */
[----:B------:R-:W-:-:S04]  /*7d00*/  IMAD R2, R44, 0x300, R45 ;  /* 0x000003002c027824 */ /* 0x000fc800078e022d */
[----:B------:R-:W-:-:S05]  /*7d10*/  IMAD.WIDE R2, R2, R3, c[0x0][0x170] ;  /* 0x00005c0002027625 */ /* 0x000fca00078e0203 */
[----:B-1----:R-:W-:Y:S01]  /*7d20*/  STG.E.128 [R2.64], R12 ;  /* 0x0000000c02007986 */ /* 0x002fe2000c101d04 */
[----:B------:R-:W-:Y:S05]  /*7d30*/  EXIT ;  /* 0x000000000000794d */ /* 0x000fea0003800000 */
.L_x_0:
[----:B------:R-:W-:-:S00]  /*7d40*/  BRA `(.L_x_0) ;  /* 0xfffffff000007947 */ /* 0x000fc0000383ffff */
[----:B------:R-:W-:-:S00]  /*7d50*/  NOP ;  /* 0x0000000000007918 */ /* 0x000fc00000000000 */
        /* <DEDUP_REMOVED lines=10> */
.L_x_1:


//--------------------- .nv.shared.triton_mm      --------------------------
	.section	.nv.shared.triton_mm,"aw",@nobits
	.sectionflags	@""
	.align	16
